//
// Generated by NVIDIA NVVM Compiler
//
// Compiler Build ID: CL-36424714
// Cuda compilation tools, release 13.0, V13.0.88
// Based on NVVM 20.0.0
//

.version 9.0
.target sm_100
.address_size 64

	// .globl	_Z18kremodeV2_kernel_4PKfPfiiiii

.visible .entry _Z18kremodeV2_kernel_4PKfPfiiiii(
	.param .u64 .ptr .align 1 _Z18kremodeV2_kernel_4PKfPfiiiii_param_0,
	.param .u64 .ptr .align 1 _Z18kremodeV2_kernel_4PKfPfiiiii_param_1,
	.param .u32 _Z18kremodeV2_kernel_4PKfPfiiiii_param_2,
	.param .u32 _Z18kremodeV2_kernel_4PKfPfiiiii_param_3,
	.param .u32 _Z18kremodeV2_kernel_4PKfPfiiiii_param_4,
	.param .u32 _Z18kremodeV2_kernel_4PKfPfiiiii_param_5,
	.param .u32 _Z18kremodeV2_kernel_4PKfPfiiiii_param_6
)
{
	.reg .pred 	%p<3>;
	.reg .b32 	%r<35>;
	.reg .b32 	%f<5>;
	.reg .b64 	%rd<14>;

	ld.param.u64 	%rd3, [_Z18kremodeV2_kernel_4PKfPfiiiii_param_0];
	ld.param.u64 	%rd4, [_Z18kremodeV2_kernel_4PKfPfiiiii_param_1];
	ld.param.u32 	%r9, [_Z18kremodeV2_kernel_4PKfPfiiiii_param_2];
	ld.param.u32 	%r10, [_Z18kremodeV2_kernel_4PKfPfiiiii_param_3];
	ld.param.u32 	%r11, [_Z18kremodeV2_kernel_4PKfPfiiiii_param_4];
	ld.param.u32 	%r12, [_Z18kremodeV2_kernel_4PKfPfiiiii_param_5];
	ld.param.u32 	%r13, [_Z18kremodeV2_kernel_4PKfPfiiiii_param_6];
	mov.u32 	%r1, %ntid.x;
	mov.u32 	%r14, %ctaid.x;
	mov.u32 	%r15, %tid.x;
	mad.lo.s32 	%r16, %r14, %r1, %r15;
	mul.lo.s32 	%r2, %r12, %r10;
	shl.b32 	%r34, %r16, 2;
	setp.ge.s32 	%p1, %r34, %r13;
	@%p1 bra 	$L__BB0_3;
	cvta.to.global.u64 	%rd1, %rd4;
	mul.lo.s32 	%r4, %r2, %r9;
	mul.lo.s32 	%r17, %r10, %r9;
	mul.lo.s32 	%r5, %r17, %r11;
	mov.u32 	%r18, %nctaid.x;
	mul.lo.s32 	%r19, %r1, %r18;
	shl.b32 	%r6, %r19, 2;
	cvta.to.global.u64 	%rd2, %rd3;
	mul.wide.s32 	%rd11, %r5, 4;
$L__BB0_2:
	div.s32 	%r20, %r34, %r4;
	mul.lo.s32 	%r21, %r20, %r4;
	sub.s32 	%r22, %r34, %r21;
	div.s32 	%r23, %r22, %r2;
	mul.lo.s32 	%r24, %r23, %r2;
	sub.s32 	%r25, %r22, %r24;
	div.s32 	%r26, %r25, %r12;
	mul.lo.s32 	%r27, %r26, %r12;
	mul.wide.s32 	%rd5, %r34, 4;
	add.s64 	%rd6, %rd2, %rd5;
	ld.global.nc.v4.f32 	{%f1, %f2, %f3, %f4}, [%rd6];
	sub.s32 	%r28, %r25, %r27;
	mad.lo.s32 	%r29, %r9, %r28, %r9;
	add.s32 	%r30, %r29, %r23;
	mad.lo.s32 	%r31, %r30, %r10, %r26;
	mad.lo.s32 	%r32, %r31, %r11, %r20;
	sub.s32 	%r33, %r32, %r5;
	mul.wide.s32 	%rd7, %r33, 4;
	add.s64 	%rd8, %rd1, %rd7;
	st.global.f32 	[%rd8], %f1;
	mul.wide.s32 	%rd9, %r32, 4;
	add.s64 	%rd10, %rd1, %rd9;
	st.global.f32 	[%rd10], %f2;
	add.s64 	%rd12, %rd10, %rd11;
	st.global.f32 	[%rd12], %f3;
	add.s64 	%rd13, %rd12, %rd11;
	st.global.f32 	[%rd13], %f4;
	add.s32 	%r34, %r34, %r6;
	setp.lt.s32 	%p2, %r34, %r13;
	@%p2 bra 	$L__BB0_2;
$L__BB0_3:
	ret;

}


// ===== COMPILED SASS (sm_100) =====

	.target	sm_100

	.elftype	@"ET_EXEC"


//--------------------- .note.nv.tkinfo           --------------------------
	.section	.note.nv.tkinfo,"",@"SHT_NOTE"
	.sectionflags	@"SHF_NOTE_NV_TKINFO"
	.tkinfo
        /*0018*/ 	.word	0x00000002
        /*0030*/ 	.string	""
        /*0030*/ 	.string	"ptxas"
        /*0030*/ 	.string	"Cuda compilation tools, release 13.0, V13.0.88"
        /*0030*/ 	.string	"Build cuda_13.0.r13.0/compiler.36424714_0"
        /*0030*/ 	.string	"-arch sm_100 -m 64 "



//--------------------- .note.nv.cuinfo           --------------------------
	.section	.note.nv.cuinfo,"",@"SHT_NOTE"
	.sectionflags	@"SHF_NOTE_NV_CUINFO"
        /*0018*/ 	.short	0x0002
        /*001a*/ 	.short	0x0064
        /*001c*/ 	.short	0x0082
	.zero		2


//--------------------- .nv.info                  --------------------------
	.section	.nv.info,"",@"SHT_CUDA_INFO"
	.align	4


	//----- nvinfo : EIATTR_REGCOUNT
	.align		4
        /*0000*/ 	.byte	0x04, 0x2f
        /*0002*/ 	.short	(.L_1 - .L_0)
	.align		4
.L_0:
        /*0004*/ 	.word	index@(_Z18kremodeV2_kernel_4PKfPfiiiii)
        /*0008*/ 	.word	0x0000001e


	//----- nvinfo : EIATTR_FRAME_SIZE
	.align		4
.L_1:
        /*000c*/ 	.byte	0x04, 0x11
        /*000e*/ 	.short	(.L_3 - .L_2)
	.align		4
.L_2:
        /*0010*/ 	.word	index@(_Z18kremodeV2_kernel_4PKfPfiiiii)
        /*0014*/ 	.word	0x00000000


	//----- nvinfo : EIATTR_MIN_STACK_SIZE
	.align		4
.L_3:
        /*0018*/ 	.byte	0x04, 0x12
        /*001a*/ 	.short	(.L_5 - .L_4)
	.align		4
.L_4:
        /*001c*/ 	.word	index@(_Z18kremodeV2_kernel_4PKfPfiiiii)
        /*0020*/ 	.word	0x00000000
.L_5:


//--------------------- .nv.compat                --------------------------
	.section	.nv.compat,"",@"SHT_CUDA_COMPAT_INFO"
	.align	4
        /*0000*/ 	.byte	0x02, 0x09, 0x00, 0x00, 0x02, 0x02, 0x01, 0x00, 0x02, 0x05, 0x05, 0x00, 0x03, 0x07, 0x01, 0x01
        /*0010*/ 	.byte	0x02, 0x03, 0x00, 0x00, 0x02, 0x06, 0x01, 0x00, 0x04, 0x0b, 0x08, 0x00, 0x09, 0x00, 0x00, 0x00
        /*0020*/ 	.byte	0x00, 0x00, 0x00, 0x00


//--------------------- .nv.info._Z18kremodeV2_kernel_4PKfPfiiiii --------------------------
	.section	.nv.info._Z18kremodeV2_kernel_4PKfPfiiiii,"",@"SHT_CUDA_INFO"
	.sectionflags	@""
	.align	4


	//----- nvinfo : EIATTR_CUDA_API_VERSION
	.align		4
        /*0000*/ 	.byte	0x04, 0x37
        /*0002*/ 	.short	(.L_7 - .L_6)
.L_6:
        /*0004*/ 	.word	0x00000082


	//----- nvinfo : EIATTR_KPARAM_INFO
	.align		4
.L_7:
        /*0008*/ 	.byte	0x04, 0x17
        /*000a*/ 	.short	(.L_9 - .L_8)
.L_8:
        /*000c*/ 	.word	0x00000000
        /*0010*/ 	.short	0x0006
        /*0012*/ 	.short	0x0020
        /*0014*/ 	.byte	0x00, 0xf0, 0x11, 0x00


	//----- nvinfo : EIATTR_KPARAM_INFO
	.align		4
.L_9:
        /*0018*/ 	.byte	0x04, 0x17
        /*001a*/ 	.short	(.L_11 - .L_10)
.L_10:
        /*001c*/ 	.word	0x00000000
        /*0020*/ 	.short	0x0005
        /*0022*/ 	.short	0x001c
        /*0024*/ 	.byte	0x00, 0xf0, 0x11, 0x00


	//----- nvinfo : EIATTR_KPARAM_INFO
	.align		4
.L_11:
        /*0028*/ 	.byte	0x04, 0x17
        /*002a*/ 	.short	(.L_13 - .L_12)
.L_12:
        /*002c*/ 	.word	0x00000000
        /*0030*/ 	.short	0x0004
        /*0032*/ 	.short	0x0018
        /*0034*/ 	.byte	0x00, 0xf0, 0x11, 0x00


	//----- nvinfo : EIATTR_KPARAM_INFO
	.align		4
.L_13:
        /*0038*/ 	.byte	0x04, 0x17
        /*003a*/ 	.short	(.L_15 - .L_14)
.L_14:
        /*003c*/ 	.word	0x00000000
        /*0040*/ 	.short	0x0003
        /*0042*/ 	.short	0x0014
        /*0044*/ 	.byte	0x00, 0xf0, 0x11, 0x00


	//----- nvinfo : EIATTR_KPARAM_INFO
	.align		4
.L_15:
        /*0048*/ 	.byte	0x04, 0x17
        /*004a*/ 	.short	(.L_17 - .L_16)
.L_16:
        /*004c*/ 	.word	0x00000000
        /*0050*/ 	.short	0x0002
        /*0052*/ 	.short	0x0010
        /*0054*/ 	.byte	0x00, 0xf0, 0x11, 0x00


	//----- nvinfo : EIATTR_KPARAM_INFO
	.align		4
.L_17:
        /*0058*/ 	.byte	0x04, 0x17
        /*005a*/ 	.short	(.L_19 - .L_18)
.L_18:
        /*005c*/ 	.word	0x00000000
        /*0060*/ 	.short	0x0001
        /*0062*/ 	.short	0x0008
        /*0064*/ 	.byte	0x00, 0xf5, 0x21, 0x00


	//----- nvinfo : EIATTR_KPARAM_INFO
	.align		4
.L_19:
        /*0068*/ 	.byte	0x04, 0x17
        /*006a*/ 	.short	(.L_21 - .L_20)
.L_20:
        /*006c*/ 	.word	0x00000000
        /*0070*/ 	.short	0x0000
        /*0072*/ 	.short	0x0000
        /*0074*/ 	.byte	0x00, 0xf5, 0x21, 0x00


	//----- nvinfo : EIATTR_SPARSE_MMA_MASK
	.align		4
.L_21:
        /*0078*/ 	.byte	0x03, 0x50
        /*007a*/ 	.short	0x0000


	//----- nvinfo : EIATTR_MAXREG_COUNT
	.align		4
        /*007c*/ 	.byte	0x03, 0x1b
        /*007e*/ 	.short	0x00ff


	//----- nvinfo : EIATTR_MERCURY_ISA_VERSION
	.align		4
        /*0080*/ 	.byte	0x03, 0x5f
        /*0082*/ 	.short	0x0101


	//----- nvinfo : EIATTR_VRC_CTA_INIT_COUNT
	.align		4
        /*0084*/ 	.byte	0x02, 0x4a
	.zero		1
	.zero		1


	//----- nvinfo : EIATTR_EXIT_INSTR_OFFSETS
	.align		4
        /*0088*/ 	.byte	0x04, 0x1c
        /*008a*/ 	.short	(.L_23 - .L_22)


	//   ....[0]....
.L_22:
        /*008c*/ 	.word	0x00000080


	//   ....[1]....
        /*0090*/ 	.word	0x000007c0


	//----- nvinfo : EIATTR_CRS_STACK_SIZE
	.align		4
.L_23:
        /*0094*/ 	.byte	0x04, 0x1e
        /*0096*/ 	.short	(.L_25 - .L_24)
.L_24:
        /*0098*/ 	.word	0x00000000


	//----- nvinfo : EIATTR_CBANK_PARAM_SIZE
	.align		4
.L_25:
        /*009c*/ 	.byte	0x03, 0x19
        /*009e*/ 	.short	0x0024


	//----- nvinfo : EIATTR_PARAM_CBANK
	.align		4
        /*00a0*/ 	.byte	0x04, 0x0a
        /*00a2*/ 	.short	(.L_27 - .L_26)
	.align		4
.L_26:
        /*00a4*/ 	.word	index@(.nv.constant0._Z18kremodeV2_kernel_4PKfPfiiiii)
        /*00a8*/ 	.short	0x0380
        /*00aa*/ 	.short	0x0024


	//----- nvinfo : EIATTR_SW_WAR
	.align		4
.L_27:
        /*00ac*/ 	.byte	0x04, 0x36
        /*00ae*/ 	.short	(.L_29 - .L_28)
.L_28:
        /*00b0*/ 	.word	0x00000008
.L_29:


//--------------------- .nv.callgraph             --------------------------
	.section	.nv.callgraph,"",@"SHT_CUDA_CALLGRAPH"
	.align	4
	.sectionentsize	8
	.align		4
        /*0000*/ 	.word	0x00000000
	.align		4
        /*0004*/ 	.word	0xffffffff
	.align		4
        /*0008*/ 	.word	0x00000000
	.align		4
        /*000c*/ 	.word	0xfffffffe
	.align		4
        /*0010*/ 	.word	0x00000000
	.align		4
        /*0014*/ 	.word	0xfffffffd
	.align		4
        /*0018*/ 	.word	0x00000000
	.align		4
        /*001c*/ 	.word	0xfffffffc


//--------------------- .text._Z18kremodeV2_kernel_4PKfPfiiiii --------------------------
	.section	.text._Z18kremodeV2_kernel_4PKfPfiiiii,"ax",@progbits
	.align	128
        .global         _Z18kremodeV2_kernel_4PKfPfiiiii
        .type           _Z18kremodeV2_kernel_4PKfPfiiiii,@function
        .size           _Z18kremodeV2_kernel_4PKfPfiiiii,(.L_x_2 - _Z18kremodeV2_kernel_4PKfPfiiiii)
        .other          _Z18kremodeV2_kernel_4PKfPfiiiii,@"STO_CUDA_ENTRY STV_DEFAULT"
_Z18kremodeV2_kernel_4PKfPfiiiii:
.text._Z18kremodeV2_kernel_4PKfPfiiiii:
[----:B------:R-:W-:Y:S01]  /*0000*/  LDC R1, c[0x0][0x37c] ;  /* 0x0000df00ff017b82 */ /* 0x000fe20000000800 */
[----:B------:R-:W0:Y:S01]  /*0010*/  S2R R0, SR_CTAID.X ;  /* 0x0000000000007919 */ /* 0x000e220000002500 */
[----:B------:R-:W0:Y:S01]  /*0020*/  LDCU UR4, c[0x0][0x360] ;  /* 0x00006c00ff0477ac */ /* 0x000e220008000800 */
[----:B------:R-:W0:Y:S01]  /*0030*/  S2R R3, SR_TID.X ;  /* 0x0000000000037919 */ /* 0x000e220000002100 */
[----:B------:R-:W1:Y:S01]  /*0040*/  LDCU UR5, c[0x0][0x3a0] ;  /* 0x00007400ff0577ac */ /* 0x000e620008000800 */
[----:B0-----:R-:W-:-:S04]  /*0050*/  IMAD R0, R0, UR4, R3 ;  /* 0x0000000400007c24 */ /* 0x001fc8000f8e0203 */
[----:B------:R-:W-:-:S05]  /*0060*/  IMAD.SHL.U32 R27, R0, 0x4, RZ ;  /* 0x00000004001b7824 */ /* 0x000fca00078e00ff */
[----:B-1----:R-:W-:-:S13]  /*0070*/  ISETP.GE.AND P0, PT, R27, UR5, PT ;  /* 0x000000051b007c0c */ /* 0x002fda000bf06270 */
[----:B------:R-:W-:Y:S05]  /*0080*/  @P0 EXIT ;  /* 0x000000000000094d */ /* 0x000fea0003800000 */
[----:B------:R-:W0:Y:S01]  /*0090*/  LDC R25, c[0x0][0x394] ;  /* 0x0000e500ff197b82 */ /* 0x000e220000000800 */
[----:B------:R-:W1:Y:S01]  /*00a0*/  LDCU UR5, c[0x0][0x39c] ;  /* 0x00007380ff0577ac */ /* 0x000e620008000800 */
[----:B------:R-:W2:Y:S06]  /*00b0*/  LDCU UR8, c[0x0][0x390] ;  /* 0x00007200ff0877ac */ /* 0x000eac0008000800 */
[----:B------:R-:W3:Y:S01]  /*00c0*/  LDC R24, c[0x0][0x370] ;  /* 0x0000dc00ff187b82 */ /* 0x000ee20000000800 */
[----:B------:R-:W4:Y:S01]  /*00d0*/  LDCU UR9, c[0x0][0x398] ;  /* 0x00007300ff0977ac */ /* 0x000f220008000800 */
[----:B------:R-:W0:Y:S06]  /*00e0*/  LDCU.64 UR6, c[0x0][0x358] ;  /* 0x00006b00ff0677ac */ /* 0x000e2c0008000a00 */
[----:B------:R-:W3:Y:S01]  /*00f0*/  LDC R22, c[0x0][0x39c] ;  /* 0x0000e700ff167b82 */ /* 0x000ee20000000800 */
[----:B------:R-:W0:Y:S01]  /*0100*/  LDCU UR10, c[0x0][0x398] ;  /* 0x00007300ff0a77ac */ /* 0x000e220008000800 */
[----:B-1----:R-:W-:-:S02]  /*0110*/  ISETP.NE.AND P0, PT, RZ, UR5, PT ;  /* 0x00000005ff007c0c */ /* 0x002fc4000bf05270 */
[----:B------:R-:W-:Y:S01]  /*0120*/  LOP3.LUT R26, RZ, UR5, RZ, 0x33, !PT ;  /* 0x00000005ff1a7c12 */ /* 0x000fe2000f8e33ff */
[----:B------:R-:W1:Y:S01]  /*0130*/  LDCU UR11, c[0x0][0x3a0] ;  /* 0x00007400ff0b77ac */ /* 0x000e620008000800 */
[C---:B0-----:R-:W-:Y:S02]  /*0140*/  IMAD R0, R25.reuse, UR5, RZ ;  /* 0x0000000519007c24 */ /* 0x041fe4000f8e02ff */
[----:B------:R-:W0:Y:S01]  /*0150*/  LDC.64 R10, c[0x0][0x380] ;  /* 0x0000e000ff0a7b82 */ /* 0x000e220000000a00 */
[----:B--2---:R-:W-:Y:S02]  /*0160*/  IMAD R25, R25, UR8, RZ ;  /* 0x0000000819197c24 */ /* 0x004fe4000f8e02ff */
[----:B------:R-:W-:Y:S02]  /*0170*/  IMAD R20, R0, UR8, RZ ;  /* 0x0000000800147c24 */ /* 0x000fe4000f8e02ff */
[----:B----4-:R-:W-:Y:S02]  /*0180*/  IMAD R25, R25, UR9, RZ ;  /* 0x0000000919197c24 */ /* 0x010fe4000f8e02ff */
[----:B---3--:R-:W-:Y:S01]  /*0190*/  IMAD R24, R24, UR4, RZ ;  /* 0x0000000418187c24 */ /* 0x008fe2000f8e02ff */
[----:B------:R-:W-:Y:S01]  /*01a0*/  IABS R21, R20 ;  /* 0x0000001400157213 */ /* 0x000fe20000000000 */
[----:B------:R-:W2:Y:S03]  /*01b0*/  LDC.64 R8, c[0x0][0x388] ;  /* 0x0000e200ff087b82 */ /* 0x000ea60000000a00 */
[----:B------:R-:W3:Y:S05]  /*01c0*/  I2F.RP R6, R21 ;  /* 0x0000001500067306 */ /* 0x000eea0000209400 */
[----:B------:R-:W4:Y:S03]  /*01d0*/  LDC.64 R2, c[0x0][0x390] ;  /* 0x0000e400ff027b82 */ /* 0x000f260000000a00 */
[----:B---3--:R-:W3:Y:S02]  /*01e0*/  MUFU.RCP R6, R6 ;  /* 0x0000000600067308 */ /* 0x008ee40000001000 */
[----:B---3--:R-:W-:-:S06]  /*01f0*/  VIADD R4, R6, 0xffffffe ;  /* 0x0ffffffe06047836 */ /* 0x008fcc0000000000 */
[----:B------:R3:W5:Y:S02]  /*0200*/  F2I.FTZ.U32.TRUNC.NTZ R5, R4 ;  /* 0x0000000400057305 */ /* 0x000764000021f000 */
[----:B---3--:R-:W-:Y:S01]  /*0210*/  IMAD.MOV.U32 R4, RZ, RZ, RZ ;  /* 0x000000ffff047224 */ /* 0x008fe200078e00ff */
[----:B-----5:R-:W-:-:S05]  /*0220*/  IADD3 R6, PT, PT, RZ, -R5, RZ ;  /* 0x80000005ff067210 */ /* 0x020fca0007ffe0ff */
[----:B------:R-:W-:-:S04]  /*0230*/  IMAD R23, R6, R21, RZ ;  /* 0x0000001506177224 */ /* 0x000fc800078e02ff */
[----:B012-4-:R-:W-:-:S07]  /*0240*/  IMAD.HI.U32 R23, R5, R23, R4 ;  /* 0x0000001705177227 */ /* 0x017fce00078e0004 */
.L_x_0:
[----:B0-----:R-:W-:Y:S02]  /*0250*/  IABS R12, R0 ;  /* 0x00000000000c7213 */ /* 0x001fe40000000000 */
[----:B------:R-:W-:Y:S02]  /*0260*/  IABS R14, R22 ;  /* 0x00000016000e7213 */ /* 0x000fe40000000000 */
[----:B------:R-:W0:Y:S01]  /*0270*/  I2F.RP R6, R12 ;  /* 0x0000000c00067306 */ /* 0x000e220000209400 */
[-C--:B------:R-:W-:Y:S02]  /*0280*/  IABS R5, R20.reuse ;  /* 0x0000001400057213 */ /* 0x080fe40000000000 */
[----:B------:R-:W-:Y:S02]  /*0290*/  IABS R4, R27 ;  /* 0x0000001b00047213 */ /* 0x000fe40000000000 */
[----:B------:R-:W-:Y:S02]  /*02a0*/  IADD3 R5, PT, PT, RZ, -R5, RZ ;  /* 0x80000005ff057210 */ /* 0x000fe40007ffe0ff */
[----:B------:R-:W-:Y:S01]  /*02b0*/  IABS R7, R20 ;  /* 0x0000001400077213 */ /* 0x000fe20000000000 */
[----:B------:R-:W1:Y:S01]  /*02c0*/  I2F.RP R15, R14 ;  /* 0x0000000e000f7306 */ /* 0x000e620000209400 */
[----:B------:R-:W-:-:S04]  /*02d0*/  IMAD.HI.U32 R13, R23, R4, RZ ;  /* 0x00000004170d7227 */ /* 0x000fc800078e00ff */
[----:B------:R-:W-:-:S03]  /*02e0*/  IMAD R4, R13, R5, R4 ;  /* 0x000000050d047224 */ /* 0x000fc600078e0204 */
[----:B0-----:R-:W0:Y:S02]  /*02f0*/  MUFU.RCP R6, R6 ;  /* 0x0000000600067308 */ /* 0x001e240000001000 */
[----:B------:R-:W-:-:S06]  /*0300*/  ISETP.GT.U32.AND P3, PT, R21, R4, PT ;  /* 0x000000041500720c */ /* 0x000fcc0003f64070 */
[----:B-1----:R-:W1:Y:S07]  /*0310*/  MUFU.RCP R15, R15 ;  /* 0x0000000f000f7308 */ /* 0x002e6e0000001000 */
[----:B------:R-:W-:Y:S01]  /*0320*/  @!P3 IADD3 R4, PT, PT, R4, -R7, RZ ;  /* 0x800000070404b210 */ /* 0x000fe20007ffe0ff */
[----:B0-----:R-:W-:Y:S01]  /*0330*/  VIADD R5, R6, 0xffffffe ;  /* 0x0ffffffe06057836 */ /* 0x001fe20000000000 */
[----:B------:R-:W-:Y:S01]  /*0340*/  @!P3 IADD3 R13, PT, PT, R13, 0x1, RZ ;  /* 0x000000010d0db810 */ /* 0x000fe20007ffe0ff */
[----:B------:R-:W-:Y:S01]  /*0350*/  IMAD.MOV.U32 R6, RZ, RZ, RZ ;  /* 0x000000ffff067224 */ /* 0x000fe200078e00ff */
[----:B------:R-:W-:-:S02]  /*0360*/  ISETP.GE.U32.AND P1, PT, R4, R21, PT ;  /* 0x000000150400720c */ /* 0x000fc40003f26070 */
[----:B------:R-:W-:Y:S01]  /*0370*/  LOP3.LUT R4, R27, R20, RZ, 0x3c, !PT ;  /* 0x000000141b047212 */ /* 0x000fe200078e3cff */
[----:B------:R-:W0:Y:S01]  /*0380*/  F2I.FTZ.U32.TRUNC.NTZ R5, R5 ;  /* 0x0000000500057305 */ /* 0x000e22000021f000 */
[----:B------:R-:W-:Y:S01]  /*0390*/  ISETP.NE.AND P3, PT, R20, RZ, PT ;  /* 0x000000ff1400720c */ /* 0x000fe20003f65270 */
[----:B-1----:R-:W-:Y:S01]  /*03a0*/  VIADD R7, R15, 0xffffffe ;  /* 0x0ffffffe0f077836 */ /* 0x002fe20000000000 */
[----:B------:R-:W-:Y:S01]  /*03b0*/  ISETP.GE.AND P2, PT, R4, RZ, PT ;  /* 0x000000ff0400720c */ /* 0x000fe20003f46270 */
[----:B------:R-:W-:-:S04]  /*03c0*/  HFMA2 R4, -RZ, RZ, 0, 0 ;  /* 0x00000000ff047431 */ /* 0x000fc800000001ff */
[----:B------:R-:W1:Y:S02]  /*03d0*/  F2I.FTZ.U32.TRUNC.NTZ R7, R7 ;  /* 0x0000000700077305 */ /* 0x000e64000021f000 */
[----:B------:R-:W-:Y:S01]  /*03e0*/  @P1 VIADD R13, R13, 0x1 ;  /* 0x000000010d0d1836 */ /* 0x000fe20000000000 */
[----:B0-----:R-:W-:-:S05]  /*03f0*/  IADD3 R17, PT, PT, RZ, -R5, RZ ;  /* 0x80000005ff117210 */ /* 0x001fca0007ffe0ff */
[----:B------:R-:W-:Y:S01]  /*0400*/  @!P2 IMAD.MOV R13, RZ, RZ, -R13 ;  /* 0x000000ffff0da224 */ /* 0x000fe200078e0a0d */
[----:B------:R-:W-:Y:S01]  /*0410*/  @!P3 LOP3.LUT R13, RZ, R20, RZ, 0x33, !PT ;  /* 0x00000014ff0db212 */ /* 0x000fe200078e33ff */
[----:B------:R-:W-:-:S04]  /*0420*/  IMAD R17, R17, R12, RZ ;  /* 0x0000000c11117224 */ /* 0x000fc800078e02ff */
[----:B------:R-:W-:Y:S01]  /*0430*/  IMAD.MOV R15, RZ, RZ, -R13 ;  /* 0x000000ffff0f7224 */ /* 0x000fe200078e0a0d */
[----:B-1----:R-:W-:Y:S01]  /*0440*/  IADD3 R19, PT, PT, RZ, -R7, RZ ;  /* 0x80000007ff137210 */ /* 0x002fe20007ffe0ff */
[----:B------:R-:W-:-:S04]  /*0450*/  IMAD.HI.U32 R4, R5, R17, R4 ;  /* 0x0000001105047227 */ /* 0x000fc800078e0004 */
[----:B------:R-:W-:Y:S02]  /*0460*/  IMAD R15, R20, R15, R27 ;  /* 0x0000000f140f7224 */ /* 0x000fe400078e021b */
[----:B------:R-:W-:-:S03]  /*0470*/  IMAD R5, R19, R14, RZ ;  /* 0x0000000e13057224 */ /* 0x000fc600078e02ff */
[----:B------:R-:W-:Y:S01]  /*0480*/  IABS R19, R15 ;  /* 0x0000000f00137213 */ /* 0x000fe20000000000 */
[----:B------:R-:W-:Y:S01]  /*0490*/  IMAD.HI.U32 R16, R7, R5, R6 ;  /* 0x0000000507107227 */ /* 0x000fe200078e0006 */
[----:B------:R-:W-:-:S03]  /*04a0*/  IABS R5, R0 ;  /* 0x0000000000057213 */ /* 0x000fc60000000000 */
[----:B------:R-:W-:Y:S01]  /*04b0*/  IMAD.HI.U32 R17, R4, R19, RZ ;  /* 0x0000001304117227 */ /* 0x000fe200078e00ff */
[----:B------:R-:W-:-:S03]  /*04c0*/  IADD3 R6, PT, PT, RZ, -R5, RZ ;  /* 0x80000005ff067210 */ /* 0x000fc60007ffe0ff */
[----:B------:R-:W-:-:S04]  /*04d0*/  IMAD.WIDE R4, R27, 0x4, R10 ;  /* 0x000000041b047825 */ /* 0x000fc800078e020a */
[----:B------:R-:W-:Y:S02]  /*04e0*/  IMAD R19, R17, R6, R19 ;  /* 0x0000000611137224 */ /* 0x000fe400078e0213 */
[----:B------:R-:W2:Y:S01]  /*04f0*/  LDG.E.128.CONSTANT R4, desc[UR6][R4.64] ;  /* 0x0000000604047981 */ /* 0x000ea2000c1e9d00 */
[----:B------:R-:W-:Y:S02]  /*0500*/  LEA R27, R24, R27, 0x2 ;  /* 0x0000001b181b7211 */ /* 0x000fe400078e10ff */
[----:B------:R-:W-:-:S13]  /*0510*/  ISETP.GT.U32.AND P3, PT, R12, R19, PT ;  /* 0x000000130c00720c */ /* 0x000fda0003f64070 */
[----:B------:R-:W-:Y:S01]  /*0520*/  @!P3 IMAD.IADD R19, R19, 0x1, -R12 ;  /* 0x000000011313b824 */ /* 0x000fe200078e0a0c */
[----:B------:R-:W-:Y:S02]  /*0530*/  @!P3 IADD3 R17, PT, PT, R17, 0x1, RZ ;  /* 0x000000011111b810 */ /* 0x000fe40007ffe0ff */
[----:B------:R-:W-:Y:S02]  /*0540*/  ISETP.NE.AND P3, PT, R0, RZ, PT ;  /* 0x000000ff0000720c */ /* 0x000fe40003f65270 */
[----:B------:R-:W-:Y:S02]  /*0550*/  ISETP.GE.U32.AND P1, PT, R19, R12, PT ;  /* 0x0000000c1300720c */ /* 0x000fe40003f26070 */
[----:B------:R-:W-:-:S04]  /*0560*/  LOP3.LUT R12, R15, R0, RZ, 0x3c, !PT ;  /* 0x000000000f0c7212 */ /* 0x000fc800078e3cff */
[----:B------:R-:W-:-:S07]  /*0570*/  ISETP.GE.AND P2, PT, R12, RZ, PT ;  /* 0x000000ff0c00720c */ /* 0x000fce0003f46270 */
[----:B------:R-:W-:-:S05]  /*0580*/  @P1 VIADD R17, R17, 0x1 ;  /* 0x0000000111111836 */ /* 0x000fca0000000000 */
[----:B------:R-:W-:-:S05]  /*0590*/  MOV R12, R17 ;  /* 0x00000011000c7202 */ /* 0x000fca0000000f00 */
[----:B------:R-:W-:Y:S01]  /*05a0*/  @!P2 IMAD.MOV R12, RZ, RZ, -R12 ;  /* 0x000000ffff0ca224 */ /* 0x000fe200078e0a0c */
[----:B------:R-:W-:-:S04]  /*05b0*/  @!P3 LOP3.LUT R12, RZ, R0, RZ, 0x33, !PT ;  /* 0x00000000ff0cb212 */ /* 0x000fc800078e33ff */
[----:B------:R-:W-:-:S05]  /*05c0*/  IADD3 R17, PT, PT, -R12, RZ, RZ ;  /* 0x000000ff0c117210 */ /* 0x000fca0007ffe1ff */
[----:B------:R-:W-:-:S05]  /*05d0*/  IMAD R15, R0, R17, R15 ;  /* 0x00000011000f7224 */ /* 0x000fca00078e020f */
[----:B------:R-:W-:-:S05]  /*05e0*/  IABS R17, R15 ;  /* 0x0000000f00117213 */ /* 0x000fca0000000000 */
[----:B------:R-:W-:-:S04]  /*05f0*/  IMAD.HI.U32 R16, R16, R17, RZ ;  /* 0x0000001110107227 */ /* 0x000fc800078e00ff */
[----:B------:R-:W-:-:S04]  /*0600*/  IMAD.MOV R18, RZ, RZ, -R16 ;  /* 0x000000ffff127224 */ /* 0x000fc800078e0a10 */
[----:B------:R-:W-:-:S05]  /*0610*/  IMAD R17, R14, R18, R17 ;  /* 0x000000120e117224 */ /* 0x000fca00078e0211 */
[----:B------:R-:W-:-:S13]  /*0620*/  ISETP.GT.U32.AND P2, PT, R14, R17, PT ;  /* 0x000000110e00720c */ /* 0x000fda0003f44070 */
[----:B------:R-:W-:Y:S01]  /*0630*/  @!P2 IADD3 R17, PT, PT, R17, -R14, RZ ;  /* 0x8000000e1111a210 */ /* 0x000fe20007ffe0ff */
[----:B------:R-:W-:-:S03]  /*0640*/  @!P2 VIADD R16, R16, 0x1 ;  /* 0x000000011010a836 */ /* 0x000fc60000000000 */
[----:B------:R-:W-:Y:S02]  /*0650*/  ISETP.GE.U32.AND P1, PT, R17, R14, PT ;  /* 0x0000000e1100720c */ /* 0x000fe40003f26070 */
[----:B------:R-:W-:-:S04]  /*0660*/  LOP3.LUT R14, R15, R22, RZ, 0x3c, !PT ;  /* 0x000000160f0e7212 */ /* 0x000fc800078e3cff */
[----:B------:R-:W-:-:S07]  /*0670*/  ISETP.GE.AND P3, PT, R14, RZ, PT ;  /* 0x000000ff0e00720c */ /* 0x000fce0003f66270 */
[----:B------:R-:W-:Y:S02]  /*0680*/  @P1 IADD3 R16, PT, PT, R16, 0x1, RZ ;  /* 0x0000000110101810 */ /* 0x000fe40007ffe0ff */
[----:B------:R-:W-:-:S04]  /*0690*/  ISETP.GE.AND P1, PT, R27, UR11, PT ;  /* 0x0000000b1b007c0c */ /* 0x000fc8000bf26270 */
[----:B------:R-:W-:-:S05]  /*06a0*/  @!P3 IMAD.MOV R16, RZ, RZ, -R16 ;  /* 0x000000ffff10b224 */ /* 0x000fca00078e0a10 */
[----:B------:R-:W-:-:S04]  /*06b0*/  SEL R16, R26, R16, !P0 ;  /* 0x000000101a107207 */ /* 0x000fc80004000000 */
[----:B------:R-:W-:-:S05]  /*06c0*/  IADD3 R14, PT, PT, -R16, RZ, RZ ;  /* 0x000000ff100e7210 */ /* 0x000fca0007ffe1ff */
[----:B------:R-:W-:-:S04]  /*06d0*/  IMAD R15, R22, R14, R15 ;  /* 0x0000000e160f7224 */ /* 0x000fc800078e020f */
[----:B------:R-:W-:-:S04]  /*06e0*/  IMAD R15, R15, R2, R2 ;  /* 0x000000020f0f7224 */ /* 0x000fc800078e0202 */
[----:B------:R-:W-:-:S04]  /*06f0*/  IMAD.IADD R15, R12, 0x1, R15 ;  /* 0x000000010c0f7824 */ /* 0x000fc800078e020f */
[----:B------:R-:W-:-:S04]  /*0700*/  IMAD R16, R15, R3, R16 ;  /* 0x000000030f107224 */ /* 0x000fc800078e0210 */
[----:B------:R-:W-:-:S05]  /*0710*/  IMAD R13, R16, UR10, R13 ;  /* 0x0000000a100d7c24 */ /* 0x000fca000f8e020d */
[----:B------:R-:W-:Y:S01]  /*0720*/  IADD3 R17, PT, PT, -R25, R13, RZ ;  /* 0x0000000d19117210 */ /* 0x000fe20007ffe1ff */
[----:B------:R-:W-:-:S04]  /*0730*/  IMAD.WIDE R12, R13, 0x4, R8 ;  /* 0x000000040d0c7825 */ /* 0x000fc800078e0208 */
[----:B------:R-:W-:-:S04]  /*0740*/  IMAD.WIDE R16, R17, 0x4, R8 ;  /* 0x0000000411107825 */ /* 0x000fc800078e0208 */
[----:B------:R-:W-:-:S04]  /*0750*/  IMAD.WIDE R14, R25, 0x4, R12 ;  /* 0x00000004190e7825 */ /* 0x000fc800078e020c */
[----:B------:R-:W-:Y:S01]  /*0760*/  IMAD.WIDE R18, R25, 0x4, R14 ;  /* 0x0000000419127825 */ /* 0x000fe200078e020e */
[----:B--2---:R0:W-:Y:S04]  /*0770*/  STG.E desc[UR6][R16.64], R4 ;  /* 0x0000000410007986 */ /* 0x0041e8000c101906 */
[----:B------:R0:W-:Y:S04]  /*0780*/  STG.E desc[UR6][R12.64], R5 ;  /* 0x000000050c007986 */ /* 0x0001e8000c101906 */
[----:B------:R0:W-:Y:S04]  /*0790*/  STG.E desc[UR6][R14.64], R6 ;  /* 0x000000060e007986 */ /* 0x0001e8000c101906 */
[----:B------:R0:W-:Y:S01]  /*07a0*/  STG.E desc[UR6][R18.64], R7 ;  /* 0x0000000712007986 */ /* 0x0001e2000c101906 */
[----:B------:R-:W-:Y:S05]  /*07b0*/  @!P1 BRA `(.L_x_0) ;  /* 0xfffffff800a49947 */ /* 0x000fea000383ffff */
[----:B------:R-:W-:Y:S05]  /*07c0*/  EXIT ;  /* 0x000000000000794d */ /* 0x000fea0003800000 */
.L_x_1:
[----:B------:R-:W-:-:S00]  /*07d0*/  BRA `(.L_x_1) ;  /* 0xfffffffc00fc7947 */ /* 0x000fc0000383ffff */
[----:B------:R-:W-:-:S00]  /*07e0*/  NOP ;  /* 0x0000000000007918 */ /* 0x000fc00000000000 */
        /* <DEDUP_REMOVED lines=9> */
.L_x_2:


//--------------------- .nv.shared.reserved.0     --------------------------
	.section	.nv.shared.reserved.0,"aw",@nobits
	.weak		__nv_reservedSMEM_offset_0_alias
	.size		__nv_reservedSMEM_offset_0_alias, 0, 64
	.other		__nv_reservedSMEM_offset_0_alias,@"STO_CUDA_RESERVED_SHARED STV_DEFAULT"
__nv_reservedSMEM_offset_0_alias:
	.zero		0
	.zero		64


//--------------------- .nv.constant0._Z18kremodeV2_kernel_4PKfPfiiiii --------------------------
	.section	.nv.constant0._Z18kremodeV2_kernel_4PKfPfiiiii,"a",@progbits
	.sectionflags	@""
	.align	4
.nv.constant0._Z18kremodeV2_kernel_4PKfPfiiiii:
	.zero		932


//--------------------- SYMBOLS --------------------------

	.type		.nv.reservedSmem.offset0,@object
	.size		.nv.reservedSmem.offset0,0x4
